//
// Generated by NVIDIA NVVM Compiler
//
// Compiler Build ID: CL-36424714
// Cuda compilation tools, release 13.0, V13.0.88
// Based on NVVM 20.0.0
//

.version 9.0
.target sm_100
.address_size 64

	// .globl	_Z12sumReductionPiS_i
.extern .shared .align 16 .b8 sdata[];

.visible .entry _Z12sumReductionPiS_i(
	.param .u64 .ptr .align 1 _Z12sumReductionPiS_i_param_0,
	.param .u64 .ptr .align 1 _Z12sumReductionPiS_i_param_1,
	.param .u32 _Z12sumReductionPiS_i_param_2
)
{
	.reg .pred 	%p<14>;
	.reg .b32 	%r<53>;
	.reg .b64 	%rd<11>;

	ld.param.u64 	%rd3, [_Z12sumReductionPiS_i_param_0];
	ld.param.u64 	%rd2, [_Z12sumReductionPiS_i_param_1];
	ld.param.u32 	%r13, [_Z12sumReductionPiS_i_param_2];
	cvta.to.global.u64 	%rd1, %rd3;
	mov.u32 	%r52, %ntid.x;
	mov.u32 	%r2, %tid.x;
	mov.u32 	%r3, %ctaid.x;
	mul.lo.s32 	%r15, %r52, %r3;
	shl.b32 	%r16, %r15, 1;
	add.s32 	%r4, %r16, %r2;
	add.s32 	%r5, %r4, %r52;
	setp.ge.u32 	%p1, %r4, %r13;
	mov.b32 	%r51, 0;
	@%p1 bra 	$L__BB0_2;
	mul.wide.u32 	%rd4, %r4, 4;
	add.s64 	%rd5, %rd1, %rd4;
	ld.global.u32 	%r51, [%rd5];
$L__BB0_2:
	setp.ge.u32 	%p2, %r5, %r13;
	@%p2 bra 	$L__BB0_4;
	mul.wide.u32 	%rd6, %r5, 4;
	add.s64 	%rd7, %rd1, %rd6;
	ld.global.u32 	%r17, [%rd7];
	add.s32 	%r51, %r17, %r51;
$L__BB0_4:
	shl.b32 	%r18, %r2, 2;
	mov.u32 	%r19, sdata;
	add.s32 	%r10, %r19, %r18;
	st.shared.u32 	[%r10], %r51;
	bar.sync 	0;
	setp.lt.u32 	%p3, %r52, 66;
	@%p3 bra 	$L__BB0_8;
$L__BB0_5:
	shr.u32 	%r12, %r52, 1;
	setp.ge.u32 	%p4, %r2, %r12;
	@%p4 bra 	$L__BB0_7;
	shl.b32 	%r20, %r12, 2;
	add.s32 	%r21, %r10, %r20;
	ld.shared.u32 	%r22, [%r21];
	ld.shared.u32 	%r23, [%r10];
	add.s32 	%r24, %r23, %r22;
	st.shared.u32 	[%r10], %r24;
$L__BB0_7:
	bar.sync 	0;
	setp.gt.u32 	%p5, %r52, 131;
	mov.u32 	%r52, %r12;
	@%p5 bra 	$L__BB0_5;
$L__BB0_8:
	setp.gt.u32 	%p6, %r2, 31;
	@%p6 bra 	$L__BB0_11;
	ld.volatile.shared.u32 	%r25, [%r10];
	shfl.sync.down.b32	%r26|%p7, %r25, 32, 31, -1;
	ld.volatile.shared.u32 	%r27, [%r10];
	add.s32 	%r28, %r27, %r26;
	st.volatile.shared.u32 	[%r10], %r28;
	ld.volatile.shared.u32 	%r29, [%r10];
	shfl.sync.down.b32	%r30|%p8, %r29, 16, 31, -1;
	ld.volatile.shared.u32 	%r31, [%r10];
	add.s32 	%r32, %r31, %r30;
	st.volatile.shared.u32 	[%r10], %r32;
	ld.volatile.shared.u32 	%r33, [%r10];
	shfl.sync.down.b32	%r34|%p9, %r33, 8, 31, -1;
	ld.volatile.shared.u32 	%r35, [%r10];
	add.s32 	%r36, %r35, %r34;
	st.volatile.shared.u32 	[%r10], %r36;
	ld.volatile.shared.u32 	%r37, [%r10];
	shfl.sync.down.b32	%r38|%p10, %r37, 4, 31, -1;
	ld.volatile.shared.u32 	%r39, [%r10];
	add.s32 	%r40, %r39, %r38;
	st.volatile.shared.u32 	[%r10], %r40;
	ld.volatile.shared.u32 	%r41, [%r10];
	shfl.sync.down.b32	%r42|%p11, %r41, 2, 31, -1;
	ld.volatile.shared.u32 	%r43, [%r10];
	add.s32 	%r44, %r43, %r42;
	st.volatile.shared.u32 	[%r10], %r44;
	ld.volatile.shared.u32 	%r45, [%r10];
	shfl.sync.down.b32	%r46|%p12, %r45, 1, 31, -1;
	ld.volatile.shared.u32 	%r47, [%r10];
	add.s32 	%r48, %r47, %r46;
	st.volatile.shared.u32 	[%r10], %r48;
	setp.ne.s32 	%p13, %r2, 0;
	@%p13 bra 	$L__BB0_11;
	ld.shared.u32 	%r49, [sdata];
	cvta.to.global.u64 	%rd8, %rd2;
	mul.wide.u32 	%rd9, %r3, 4;
	add.s64 	%rd10, %rd8, %rd9;
	st.global.u32 	[%rd10], %r49;
$L__BB0_11:
	ret;

}


// ===== COMPILED SASS (sm_100) =====

	.target	sm_100

	.elftype	@"ET_EXEC"


//--------------------- .note.nv.tkinfo           --------------------------
	.section	.note.nv.tkinfo,"",@"SHT_NOTE"
	.sectionflags	@"SHF_NOTE_NV_TKINFO"
	.tkinfo
        /*0018*/ 	.word	0x00000002
        /*0030*/ 	.string	""
        /*0030*/ 	.string	"ptxas"
        /*0030*/ 	.string	"Cuda compilation tools, release 13.0, V13.0.88"
        /*0030*/ 	.string	"Build cuda_13.0.r13.0/compiler.36424714_0"
        /*0030*/ 	.string	"-arch sm_100 -m 64 "



//--------------------- .note.nv.cuinfo           --------------------------
	.section	.note.nv.cuinfo,"",@"SHT_NOTE"
	.sectionflags	@"SHF_NOTE_NV_CUINFO"
        /*0018*/ 	.short	0x0002
        /*001a*/ 	.short	0x0064
        /*001c*/ 	.short	0x0082
	.zero		2


//--------------------- .nv.info                  --------------------------
	.section	.nv.info,"",@"SHT_CUDA_INFO"
	.align	4


	//----- nvinfo : EIATTR_REGCOUNT
	.align		4
        /*0000*/ 	.byte	0x04, 0x2f
        /*0002*/ 	.short	(.L_1 - .L_0)
	.align		4
.L_0:
        /*0004*/ 	.word	index@(_Z12sumReductionPiS_i)
        /*0008*/ 	.word	0x0000000d


	//----- nvinfo : EIATTR_FRAME_SIZE
	.align		4
.L_1:
        /*000c*/ 	.byte	0x04, 0x11
        /*000e*/ 	.short	(.L_3 - .L_2)
	.align		4
.L_2:
        /*0010*/ 	.word	index@(_Z12sumReductionPiS_i)
        /*0014*/ 	.word	0x00000000


	//----- nvinfo : EIATTR_MIN_STACK_SIZE
	.align		4
.L_3:
        /*0018*/ 	.byte	0x04, 0x12
        /*001a*/ 	.short	(.L_5 - .L_4)
	.align		4
.L_4:
        /*001c*/ 	.word	index@(_Z12sumReductionPiS_i)
        /*0020*/ 	.word	0x00000000
.L_5:


//--------------------- .nv.compat                --------------------------
	.section	.nv.compat,"",@"SHT_CUDA_COMPAT_INFO"
	.align	4
        /*0000*/ 	.byte	0x02, 0x09, 0x00, 0x00, 0x02, 0x02, 0x01, 0x00, 0x02, 0x05, 0x05, 0x00, 0x03, 0x07, 0x01, 0x01
        /*0010*/ 	.byte	0x02, 0x03, 0x00, 0x00, 0x02, 0x06, 0x01, 0x00, 0x04, 0x0b, 0x08, 0x00, 0x09, 0x00, 0x00, 0x00
        /*0020*/ 	.byte	0x00, 0x00, 0x00, 0x00


//--------------------- .nv.info._Z12sumReductionPiS_i --------------------------
	.section	.nv.info._Z12sumReductionPiS_i,"",@"SHT_CUDA_INFO"
	.sectionflags	@""
	.align	4


	//----- nvinfo : EIATTR_CUDA_API_VERSION
	.align		4
        /*0000*/ 	.byte	0x04, 0x37
        /*0002*/ 	.short	(.L_7 - .L_6)
.L_6:
        /*0004*/ 	.word	0x00000082


	//----- nvinfo : EIATTR_KPARAM_INFO
	.align		4
.L_7:
        /*0008*/ 	.byte	0x04, 0x17
        /*000a*/ 	.short	(.L_9 - .L_8)
.L_8:
        /*000c*/ 	.word	0x00000000
        /*0010*/ 	.short	0x0002
        /*0012*/ 	.short	0x0010
        /*0014*/ 	.byte	0x00, 0xf0, 0x11, 0x00


	//----- nvinfo : EIATTR_KPARAM_INFO
	.align		4
.L_9:
        /*0018*/ 	.byte	0x04, 0x17
        /*001a*/ 	.short	(.L_11 - .L_10)
.L_10:
        /*001c*/ 	.word	0x00000000
        /*0020*/ 	.short	0x0001
        /*0022*/ 	.short	0x0008
        /*0024*/ 	.byte	0x00, 0xf5, 0x21, 0x00


	//----- nvinfo : EIATTR_KPARAM_INFO
	.align		4
.L_11:
        /*0028*/ 	.byte	0x04, 0x17
        /*002a*/ 	.short	(.L_13 - .L_12)
.L_12:
        /*002c*/ 	.word	0x00000000
        /*0030*/ 	.short	0x0000
        /*0032*/ 	.short	0x0000
        /*0034*/ 	.byte	0x00, 0xf5, 0x21, 0x00


	//----- nvinfo : EIATTR_SPARSE_MMA_MASK
	.align		4
.L_13:
        /*0038*/ 	.byte	0x03, 0x50
        /*003a*/ 	.short	0x0000


	//----- nvinfo : EIATTR_MAXREG_COUNT
	.align		4
        /*003c*/ 	.byte	0x03, 0x1b
        /*003e*/ 	.short	0x00ff


	//----- nvinfo : EIATTR_NUM_BARRIERS
	.align		4
        /*0040*/ 	.byte	0x02, 0x4c
        /*0042*/ 	.byte	0x01
	.zero		1


	//----- nvinfo : EIATTR_MERCURY_ISA_VERSION
	.align		4
        /*0044*/ 	.byte	0x03, 0x5f
        /*0046*/ 	.short	0x0101


	//----- nvinfo : EIATTR_COOP_GROUP_MASK_REGIDS
	.align		4
        /*0048*/ 	.byte	0x04, 0x29
        /*004a*/ 	.short	(.L_15 - .L_14)


	//   ....[0]....
.L_14:
        /*004c*/ 	.word	0xffffffff


	//   ....[1]....
        /*0050*/ 	.word	0xffffffff


	//   ....[2]....
        /*0054*/ 	.word	0xffffffff


	//   ....[3]....
        /*0058*/ 	.word	0xffffffff


	//   ....[4]....
        /*005c*/ 	.word	0xffffffff


	//   ....[5]....
        /*0060*/ 	.word	0xffffffff


	//----- nvinfo : EIATTR_COOP_GROUP_INSTR_OFFSETS
	.align		4
.L_15:
        /*0064*/ 	.byte	0x04, 0x28
        /*0066*/ 	.short	(.L_17 - .L_16)


	//   ....[0]....
.L_16:
        /*0068*/ 	.word	0x000002d0


	//   ....[1]....
        /*006c*/ 	.word	0x00000320


	//   ....[2]....
        /*0070*/ 	.word	0x00000370


	//   ....[3]....
        /*0074*/ 	.word	0x000003c0


	//   ....[4]....
        /*0078*/ 	.word	0x00000410


	//   ....[5]....
        /*007c*/ 	.word	0x00000460


	//----- nvinfo : EIATTR_VRC_CTA_INIT_COUNT
	.align		4
.L_17:
        /*0080*/ 	.byte	0x02, 0x4a
	.zero		1
	.zero		1


	//----- nvinfo : EIATTR_EXIT_INSTR_OFFSETS
	.align		4
        /*0084*/ 	.byte	0x04, 0x1c
        /*0086*/ 	.short	(.L_19 - .L_18)


	//   ....[0]....
.L_18:
        /*0088*/ 	.word	0x00000280


	//   ....[1]....
        /*008c*/ 	.word	0x00000490


	//   ....[2]....
        /*0090*/ 	.word	0x00000510


	//----- nvinfo : EIATTR_CBANK_PARAM_SIZE
	.align		4
.L_19:
        /*0094*/ 	.byte	0x03, 0x19
        /*0096*/ 	.short	0x0014


	//----- nvinfo : EIATTR_PARAM_CBANK
	.align		4
        /*0098*/ 	.byte	0x04, 0x0a
        /*009a*/ 	.short	(.L_21 - .L_20)
	.align		4
.L_20:
        /*009c*/ 	.word	index@(.nv.constant0._Z12sumReductionPiS_i)
        /*00a0*/ 	.short	0x0380
        /*00a2*/ 	.short	0x0014


	//----- nvinfo : EIATTR_SW_WAR
	.align		4
.L_21:
        /*00a4*/ 	.byte	0x04, 0x36
        /*00a6*/ 	.short	(.L_23 - .L_22)
.L_22:
        /*00a8*/ 	.word	0x00000008
.L_23:


//--------------------- .nv.callgraph             --------------------------
	.section	.nv.callgraph,"",@"SHT_CUDA_CALLGRAPH"
	.align	4
	.sectionentsize	8
	.align		4
        /*0000*/ 	.word	0x00000000
	.align		4
        /*0004*/ 	.word	0xffffffff
	.align		4
        /*0008*/ 	.word	0x00000000
	.align		4
        /*000c*/ 	.word	0xfffffffe
	.align		4
        /*0010*/ 	.word	0x00000000
	.align		4
        /*0014*/ 	.word	0xfffffffd
	.align		4
        /*0018*/ 	.word	0x00000000
	.align		4
        /*001c*/ 	.word	0xfffffffc


//--------------------- .text._Z12sumReductionPiS_i --------------------------
	.section	.text._Z12sumReductionPiS_i,"ax",@progbits
	.align	128
        .global         _Z12sumReductionPiS_i
        .type           _Z12sumReductionPiS_i,@function
        .size           _Z12sumReductionPiS_i,(.L_x_3 - _Z12sumReductionPiS_i)
        .other          _Z12sumReductionPiS_i,@"STO_CUDA_ENTRY STV_DEFAULT"
_Z12sumReductionPiS_i:
.text._Z12sumReductionPiS_i:
[----:B------:R-:W-:Y:S01]  /*0000*/  LDC R1, c[0x0][0x37c] ;  /* 0x0000df00ff017b82 */ /* 0x000fe20000000800 */
[----:B------:R-:W0:Y:S01]  /*0010*/  S2R R0, SR_CTAID.X ;  /* 0x0000000000007919 */ /* 0x000e220000002500 */
[----:B------:R-:W0:Y:S01]  /*0020*/  LDCU UR8, c[0x0][0x360] ;  /* 0x00006c00ff0877ac */ /* 0x000e220008000800 */
[----:B------:R-:W-:Y:S01]  /*0030*/  HFMA2 R10, -RZ, RZ, 0, 0 ;  /* 0x00000000ff0a7431 */ /* 0x000fe200000001ff */
[----:B------:R-:W1:Y:S01]  /*0040*/  S2R R2, SR_TID.X ;  /* 0x0000000000027919 */ /* 0x000e620000002100 */
[----:B------:R-:W2:Y:S01]  /*0050*/  LDCU UR4, c[0x0][0x390] ;  /* 0x00007200ff0477ac */ /* 0x000ea20008000800 */
[----:B------:R-:W3:Y:S01]  /*0060*/  LDCU.64 UR6, c[0x0][0x358] ;  /* 0x00006b00ff0677ac */ /* 0x000ee20008000a00 */
[----:B0-----:R-:W-:-:S04]  /*0070*/  IMAD R3, R0, UR8, RZ ;  /* 0x0000000800037c24 */ /* 0x001fc8000f8e02ff */
[----:B-1----:R-:W-:-:S04]  /*0080*/  IMAD R3, R3, 0x2, R2 ;  /* 0x0000000203037824 */ /* 0x002fc800078e0202 */
[C---:B------:R-:W-:Y:S01]  /*0090*/  VIADD R9, R3.reuse, UR8 ;  /* 0x0000000803097c36 */ /* 0x040fe20008000000 */
[----:B--2---:R-:W-:-:S04]  /*00a0*/  ISETP.GE.U32.AND P0, PT, R3, UR4, PT ;  /* 0x0000000403007c0c */ /* 0x004fc8000bf06070 */
[----:B------:R-:W-:-:S09]  /*00b0*/  ISETP.GE.U32.AND P1, PT, R9, UR4, PT ;  /* 0x0000000409007c0c */ /* 0x000fd2000bf26070 */
[----:B------:R-:W0:Y:S08]  /*00c0*/  @!P0 LDC.64 R4, c[0x0][0x380] ;  /* 0x0000e000ff048b82 */ /* 0x000e300000000a00 */
[----:B------:R-:W1:Y:S01]  /*00d0*/  @!P1 LDC.64 R6, c[0x0][0x380] ;  /* 0x0000e000ff069b82 */ /* 0x000e620000000a00 */
[----:B0-----:R-:W-:-:S05]  /*00e0*/  @!P0 IMAD.WIDE.U32 R4, R3, 0x4, R4 ;  /* 0x0000000403048825 */ /* 0x001fca00078e0004 */
[----:B---3--:R-:W2:Y:S01]  /*00f0*/  @!P0 LDG.E R10, desc[UR6][R4.64] ;  /* 0x00000006040a8981 */ /* 0x008ea2000c1e1900 */
[----:B-1----:R-:W-:-:S06]  /*0100*/  @!P1 IMAD.WIDE.U32 R6, R9, 0x4, R6 ;  /* 0x0000000409069825 */ /* 0x002fcc00078e0006 */
[----:B------:R-:W2:Y:S01]  /*0110*/  @!P1 LDG.E R7, desc[UR6][R6.64] ;  /* 0x0000000606079981 */ /* 0x000ea2000c1e1900 */
[----:B------:R-:W0:Y:S01]  /*0120*/  S2UR UR5, SR_CgaCtaId ;  /* 0x00000000000579c3 */ /* 0x000e220000008800 */
[----:B------:R-:W-:Y:S01]  /*0130*/  IMAD.U32 R8, RZ, RZ, UR8 ;  /* 0x00000008ff087e24 */ /* 0x000fe2000f8e00ff */
[----:B------:R-:W-:-:S04]  /*0140*/  UMOV UR4, 0x400 ;  /* 0x0000040000047882 */ /* 0x000fc80000000000 */
[----:B------:R-:W-:Y:S01]  /*0150*/  ISETP.GE.U32.AND P0, PT, R8, 0x42, PT ;  /* 0x000000420800780c */ /* 0x000fe20003f06070 */
[----:B0-----:R-:W-:-:S06]  /*0160*/  ULEA UR4, UR5, UR4, 0x18 ;  /* 0x0000000405047291 */ /* 0x001fcc000f8ec0ff */
[----:B------:R-:W-:Y:S01]  /*0170*/  LEA R3, R2, UR4, 0x2 ;  /* 0x0000000402037c11 */ /* 0x000fe2000f8e10ff */
[----:B--2---:R-:W-:Y:S01]  /*0180*/  @!P1 IMAD.IADD R10, R10, 0x1, R7 ;  /* 0x000000010a0a9824 */ /* 0x004fe200078e0207 */
[----:B------:R-:W-:-:S04]  /*0190*/  ISETP.GT.U32.AND P1, PT, R2, 0x1f, PT ;  /* 0x0000001f0200780c */ /* 0x000fc80003f24070 */
[----:B------:R0:W-:Y:S01]  /*01a0*/  STS [R3], R10 ;  /* 0x0000000a03007388 */ /* 0x0001e20000000800 */
[----:B------:R-:W-:Y:S06]  /*01b0*/  BAR.SYNC.DEFER_BLOCKING 0x0 ;  /* 0x0000000000007b1d */ /* 0x000fec0000010000 */
[----:B------:R-:W-:Y:S05]  /*01c0*/  @!P0 BRA `(.L_x_0) ;  /* 0x00000000002c8947 */ /* 0x000fea0003800000 */
.L_x_1:
[----:B------:R-:W-:-:S04]  /*01d0*/  SHF.R.U32.HI R7, RZ, 0x1, R8 ;  /* 0x00000001ff077819 */ /* 0x000fc80000011608 */
[----:B------:R-:W-:-:S13]  /*01e0*/  ISETP.GE.U32.AND P0, PT, R2, R7, PT ;  /* 0x000000070200720c */ /* 0x000fda0003f06070 */
[----:B------:R-:W-:Y:S01]  /*01f0*/  @!P0 LEA R4, R7, R3, 0x2 ;  /* 0x0000000307048211 */ /* 0x000fe200078e10ff */
[----:B------:R-:W-:Y:S05]  /*0200*/  @!P0 LDS R5, [R3] ;  /* 0x0000000003058984 */ /* 0x000fea0000000800 */
[----:B------:R-:W1:Y:S02]  /*0210*/  @!P0 LDS R4, [R4] ;  /* 0x0000000004048984 */ /* 0x000e640000000800 */
[----:B-1----:R-:W-:-:S05]  /*0220*/  @!P0 IMAD.IADD R6, R4, 0x1, R5 ;  /* 0x0000000104068824 */ /* 0x002fca00078e0205 */
[----:B------:R1:W-:Y:S01]  /*0230*/  @!P0 STS [R3], R6 ;  /* 0x0000000603008388 */ /* 0x0003e20000000800 */
[----:B------:R-:W-:Y:S01]  /*0240*/  BAR.SYNC.DEFER_BLOCKING 0x0 ;  /* 0x0000000000007b1d */ /* 0x000fe20000010000 */
[----:B------:R-:W-:Y:S01]  /*0250*/  ISETP.GT.U32.AND P0, PT, R8, 0x83, PT ;  /* 0x000000830800780c */ /* 0x000fe20003f04070 */
[----:B------:R-:W-:-:S12]  /*0260*/  IMAD.MOV.U32 R8, RZ, RZ, R7 ;  /* 0x000000ffff087224 */ /* 0x000fd800078e0007 */
[----:B-1----:R-:W-:Y:S05]  /*0270*/  @P0 BRA `(.L_x_1) ;  /* 0xfffffffc00d40947 */ /* 0x002fea000383ffff */
.L_x_0:
[----:B------:R-:W-:Y:S05]  /*0280*/  @P1 EXIT ;  /* 0x000000000000194d */ /* 0x000fea0003800000 */
[----:B------:R-:W1:Y:S01]  /*0290*/  LDS R4, [R3] ;  /* 0x0000000003047984 */ /* 0x000e620000000800 */
[----:B------:R-:W-:Y:S02]  /*02a0*/  MOV R9, 0x20 ;  /* 0x0000002000097802 */ /* 0x000fe40000000f00 */
[----:B------:R-:W-:Y:S01]  /*02b0*/  ISETP.NE.AND P0, PT, R2, RZ, PT ;  /* 0x000000ff0200720c */ /* 0x000fe20003f05270 */
[----:B------:R-:W-:Y:S04]  /*02c0*/  LDS R5, [R3] ;  /* 0x0000000003057984 */ /* 0x000fe80000000800 */
[----:B-1----:R-:W1:Y:S02]  /*02d0*/  SHFL.DOWN PT, R4, R4, R9, 0x1f ;  /* 0x08001f0904047589 */ /* 0x002e6400000e0000 */
[----:B-1----:R-:W-:-:S05]  /*02e0*/  IMAD.IADD R6, R4, 0x1, R5 ;  /* 0x0000000104067824 */ /* 0x002fca00078e0205 */
[----:B------:R-:W-:Y:S04]  /*02f0*/  STS [R3], R6 ;  /* 0x0000000603007388 */ /* 0x000fe80000000800 */
[----:B------:R-:W1:Y:S04]  /*0300*/  LDS R5, [R3] ;  /* 0x0000000003057984 */ /* 0x000e680000000800 */
[----:B------:R-:W-:Y:S04]  /*0310*/  LDS R8, [R3] ;  /* 0x0000000003087984 */ /* 0x000fe80000000800 */
[----:B-1----:R-:W1:Y:S02]  /*0320*/  SHFL.DOWN PT, R5, R5, 0x10, 0x1f ;  /* 0x0a001f0005057f89 */ /* 0x002e6400000e0000 */
[----:B-1----:R-:W-:-:S05]  /*0330*/  IADD3 R8, PT, PT, R5, R8, RZ ;  /* 0x0000000805087210 */ /* 0x002fca0007ffe0ff */
[----:B------:R-:W-:Y:S04]  /*0340*/  STS [R3], R8 ;  /* 0x0000000803007388 */ /* 0x000fe80000000800 */
[----:B------:R-:W1:Y:S04]  /*0350*/  LDS R7, [R3] ;  /* 0x0000000003077984 */ /* 0x000e680000000800 */
[----:B0-----:R-:W-:Y:S04]  /*0360*/  LDS R10, [R3] ;  /* 0x00000000030a7984 */ /* 0x001fe80000000800 */
[----:B-1----:R-:W0:Y:S02]  /*0370*/  SHFL.DOWN PT, R7, R7, 0x8, 0x1f ;  /* 0x09001f0007077f89 */ /* 0x002e2400000e0000 */
[----:B0-----:R-:W-:-:S05]  /*0380*/  IMAD.IADD R10, R7, 0x1, R10 ;  /* 0x00000001070a7824 */ /* 0x001fca00078e020a */
[----:B------:R-:W-:Y:S04]  /*0390*/  STS [R3], R10 ;  /* 0x0000000a03007388 */ /* 0x000fe80000000800 */
[----:B------:R-:W0:Y:S04]  /*03a0*/  LDS R4, [R3] ;  /* 0x0000000003047984 */ /* 0x000e280000000800 */
[----:B------:R-:W-:Y:S04]  /*03b0*/  LDS R9, [R3] ;  /* 0x0000000003097984 */ /* 0x000fe80000000800 */
[----:B0-----:R-:W0:Y:S02]  /*03c0*/  SHFL.DOWN PT, R4, R4, 0x4, 0x1f ;  /* 0x08801f0004047f89 */ /* 0x001e2400000e0000 */
[----:B0-----:R-:W-:-:S05]  /*03d0*/  IADD3 R6, PT, PT, R4, R9, RZ ;  /* 0x0000000904067210 */ /* 0x001fca0007ffe0ff */
[----:B------:R-:W-:Y:S04]  /*03e0*/  STS [R3], R6 ;  /* 0x0000000603007388 */ /* 0x000fe80000000800 */
[----:B------:R-:W0:Y:S04]  /*03f0*/  LDS R5, [R3] ;  /* 0x0000000003057984 */ /* 0x000e280000000800 */
[----:B------:R-:W-:Y:S04]  /*0400*/  LDS R8, [R3] ;  /* 0x0000000003087984 */ /* 0x000fe80000000800 */
[----:B0-----:R-:W0:Y:S02]  /*0410*/  SHFL.DOWN PT, R5, R5, 0x2, 0x1f ;  /* 0x08401f0005057f89 */ /* 0x001e2400000e0000 */
[----:B0-----:R-:W-:-:S05]  /*0420*/  IMAD.IADD R8, R5, 0x1, R8 ;  /* 0x0000000105087824 */ /* 0x001fca00078e0208 */
[----:B------:R-:W-:Y:S04]  /*0430*/  STS [R3], R8 ;  /* 0x0000000803007388 */ /* 0x000fe80000000800 */
[----:B------:R-:W0:Y:S04]  /*0440*/  LDS R7, [R3] ;  /* 0x0000000003077984 */ /* 0x000e280000000800 */
[----:B------:R-:W-:Y:S04]  /*0450*/  LDS R10, [R3] ;  /* 0x00000000030a7984 */ /* 0x000fe80000000800 */
[----:B0-----:R-:W0:Y:S02]  /*0460*/  SHFL.DOWN PT, R7, R7, 0x1, 0x1f ;  /* 0x08201f0007077f89 */ /* 0x001e2400000e0000 */
[----:B0-----:R-:W-:-:S05]  /*0470*/  IADD3 R10, PT, PT, R7, R10, RZ ;  /* 0x0000000a070a7210 */ /* 0x001fca0007ffe0ff */
[----:B------:R0:W-:Y:S01]  /*0480*/  STS [R3], R10 ;  /* 0x0000000a03007388 */ /* 0x0001e20000000800 */
[----:B------:R-:W-:Y:S05]  /*0490*/  @P0 EXIT ;  /* 0x000000000000094d */ /* 0x000fea0003800000 */
[----:B------:R-:W1:Y:S01]  /*04a0*/  S2UR UR5, SR_CgaCtaId ;  /* 0x00000000000579c3 */ /* 0x000e620000008800 */
[----:B------:R-:W-:-:S07]  /*04b0*/  UMOV UR4, 0x400 ;  /* 0x0000040000047882 */ /* 0x000fce0000000000 */
[----:B0-----:R-:W0:Y:S01]  /*04c0*/  LDC.64 R2, c[0x0][0x388] ;  /* 0x0000e200ff027b82 */ /* 0x001e220000000a00 */
[----:B-1----:R-:W-:Y:S01]  /*04d0*/  ULEA UR4, UR5, UR4, 0x18 ;  /* 0x0000000405047291 */ /* 0x002fe2000f8ec0ff */
[----:B0-----:R-:W-:-:S08]  /*04e0*/  IMAD.WIDE.U32 R2, R0, 0x4, R2 ;  /* 0x0000000400027825 */ /* 0x001fd000078e0002 */
[----:B------:R-:W0:Y:S04]  /*04f0*/  LDS R5, [UR4] ;  /* 0x00000004ff057984 */ /* 0x000e280008000800 */
[----:B0-----:R-:W-:Y:S01]  /*0500*/  STG.E desc[UR6][R2.64], R5 ;  /* 0x0000000502007986 */ /* 0x001fe2000c101906 */
[----:B------:R-:W-:Y:S05]  /*0510*/  EXIT ;  /* 0x000000000000794d */ /* 0x000fea0003800000 */
.L_x_2:
[----:B------:R-:W-:-:S00]  /*0520*/  BRA `(.L_x_2) ;  /* 0xfffffffc00fc7947 */ /* 0x000fc0000383ffff */
[----:B------:R-:W-:-:S00]  /*0530*/  NOP ;  /* 0x0000000000007918 */ /* 0x000fc00000000000 */
        /* <DEDUP_REMOVED lines=12> */
.L_x_3:


//--------------------- .nv.shared._Z12sumReductionPiS_i --------------------------
	.section	.nv.shared._Z12sumReductionPiS_i,"aw",@nobits
	.sectionflags	@""
	.align	16
	.zero		1024


//--------------------- .nv.shared.reserved.0     --------------------------
	.section	.nv.shared.reserved.0,"aw",@nobits
	.weak		__nv_reservedSMEM_offset_0_alias
	.size		__nv_reservedSMEM_offset_0_alias, 0, 64
	.other		__nv_reservedSMEM_offset_0_alias,@"STO_CUDA_RESERVED_SHARED STV_DEFAULT"
__nv_reservedSMEM_offset_0_alias:
	.zero		0
	.zero		64


//--------------------- .nv.constant0._Z12sumReductionPiS_i --------------------------
	.section	.nv.constant0._Z12sumReductionPiS_i,"a",@progbits
	.sectionflags	@""
	.align	4
.nv.constant0._Z12sumReductionPiS_i:
	.zero		916


//--------------------- SYMBOLS --------------------------

	.type		.nv.reservedSmem.offset0,@object
	.size		.nv.reservedSmem.offset0,0x4
	.type		.nv.reservedSmem.cap,@object
	.size		.nv.reservedSmem.cap,0x4
